//
// Generated by NVIDIA NVVM Compiler
//
// Compiler Build ID: CL-36424714
// Cuda compilation tools, release 13.0, V13.0.88
// Based on NVVM 20.0.0
//

.version 9.0
.target sm_100
.address_size 64

	// .globl	_Z4racePVimiPi

.visible .entry _Z4racePVimiPi(
	.param .u64 .ptr .align 1 _Z4racePVimiPi_param_0,
	.param .u64 _Z4racePVimiPi_param_1,
	.param .u32 _Z4racePVimiPi_param_2,
	.param .u64 .ptr .align 1 _Z4racePVimiPi_param_3
)
{
	.reg .pred 	%p<41>;
	.reg .b32 	%r<47>;
	.reg .b64 	%rd<12>;

	ld.param.u64 	%rd3, [_Z4racePVimiPi_param_0];
	ld.param.u64 	%rd4, [_Z4racePVimiPi_param_1];
	ld.param.u32 	%r16, [_Z4racePVimiPi_param_2];
	ld.param.u64 	%rd2, [_Z4racePVimiPi_param_3];
	cvta.to.global.u64 	%rd5, %rd3;
	mov.u32 	%r17, %tid.x;
	mov.u32 	%r18, %ntid.x;
	mov.u32 	%r19, %ctaid.x;
	mad.lo.s32 	%r20, %r18, %r19, %r17;
	cvt.s64.s32 	%rd1, %r20;
	setp.lt.u64 	%p1, %rd4, %rd1;
	selp.b64 	%rd6, 0, %rd1, %p1;
	shl.b64 	%rd7, %rd6, 2;
	add.s64 	%rd8, %rd5, %rd7;
	ld.volatile.global.u32 	%r46, [%rd8];
	setp.lt.s32 	%p2, %r16, 1;
	@%p2 bra 	$L__BB0_7;
	and.b32  	%r2, %r16, 15;
	setp.lt.u32 	%p3, %r16, 16;
	@%p3 bra 	$L__BB0_4;
	and.b32  	%r22, %r16, 2147483632;
	neg.s32 	%r40, %r22;
$L__BB0_3:
	.pragma "nounroll";
	setp.ne.s32 	%p4, %r46, 0;
	mov.b32 	%r23, -1;
	vote.sync.ballot.b32 	%r24, %p4, %r23;
	setp.ne.s32 	%p6, %r24, 0;
	vote.sync.ballot.b32 	%r25, %p6, %r23;
	setp.ne.s32 	%p8, %r25, 0;
	vote.sync.ballot.b32 	%r26, %p8, %r23;
	setp.ne.s32 	%p10, %r26, 0;
	vote.sync.ballot.b32 	%r27, %p10, %r23;
	setp.ne.s32 	%p12, %r27, 0;
	vote.sync.ballot.b32 	%r28, %p12, %r23;
	setp.ne.s32 	%p14, %r28, 0;
	vote.sync.ballot.b32 	%r29, %p14, %r23;
	setp.ne.s32 	%p16, %r29, 0;
	vote.sync.ballot.b32 	%r30, %p16, %r23;
	setp.ne.s32 	%p18, %r30, 0;
	vote.sync.ballot.b32 	%r31, %p18, %r23;
	setp.ne.s32 	%p20, %r31, 0;
	vote.sync.ballot.b32 	%r32, %p20, %r23;
	setp.ne.s32 	%p22, %r32, 0;
	vote.sync.ballot.b32 	%r33, %p22, %r23;
	setp.ne.s32 	%p24, %r33, 0;
	vote.sync.ballot.b32 	%r34, %p24, %r23;
	setp.ne.s32 	%p26, %r34, 0;
	vote.sync.ballot.b32 	%r35, %p26, %r23;
	setp.ne.s32 	%p28, %r35, 0;
	vote.sync.ballot.b32 	%r36, %p28, %r23;
	setp.ne.s32 	%p30, %r36, 0;
	vote.sync.ballot.b32 	%r37, %p30, %r23;
	setp.ne.s32 	%p32, %r37, 0;
	vote.sync.ballot.b32 	%r38, %p32, %r23;
	setp.ne.s32 	%p34, %r38, 0;
	vote.sync.ballot.b32 	%r46, %p34, %r23;
	add.s32 	%r40, %r40, 16;
	setp.ne.s32 	%p36, %r40, 0;
	@%p36 bra 	$L__BB0_3;
$L__BB0_4:
	setp.eq.s32 	%p37, %r2, 0;
	@%p37 bra 	$L__BB0_7;
	neg.s32 	%r44, %r2;
$L__BB0_6:
	.pragma "nounroll";
	setp.ne.s32 	%p38, %r46, 0;
	mov.b32 	%r39, -1;
	vote.sync.ballot.b32 	%r46, %p38, %r39;
	add.s32 	%r44, %r44, 1;
	setp.ne.s32 	%p40, %r44, 0;
	@%p40 bra 	$L__BB0_6;
$L__BB0_7:
	cvta.to.global.u64 	%rd9, %rd2;
	shl.b64 	%rd10, %rd1, 2;
	add.s64 	%rd11, %rd9, %rd10;
	st.global.u32 	[%rd11], %r46;
	ret;

}


// ===== COMPILED SASS (sm_100) =====

	.target	sm_100

	.elftype	@"ET_EXEC"


//--------------------- .note.nv.tkinfo           --------------------------
	.section	.note.nv.tkinfo,"",@"SHT_NOTE"
	.sectionflags	@"SHF_NOTE_NV_TKINFO"
	.tkinfo
        /*0018*/ 	.word	0x00000002
        /*0030*/ 	.string	""
        /*0030*/ 	.string	"ptxas"
        /*0030*/ 	.string	"Cuda compilation tools, release 13.0, V13.0.88"
        /*0030*/ 	.string	"Build cuda_13.0.r13.0/compiler.36424714_0"
        /*0030*/ 	.string	"-arch sm_100 -m 64 "



//--------------------- .note.nv.cuinfo           --------------------------
	.section	.note.nv.cuinfo,"",@"SHT_NOTE"
	.sectionflags	@"SHF_NOTE_NV_CUINFO"
        /*0018*/ 	.short	0x0002
        /*001a*/ 	.short	0x0064
        /*001c*/ 	.short	0x0082
	.zero		2


//--------------------- .nv.info                  --------------------------
	.section	.nv.info,"",@"SHT_CUDA_INFO"
	.align	4


	//----- nvinfo : EIATTR_REGCOUNT
	.align		4
        /*0000*/ 	.byte	0x04, 0x2f
        /*0002*/ 	.short	(.L_1 - .L_0)
	.align		4
.L_0:
        /*0004*/ 	.word	index@(_Z4racePVimiPi)
        /*0008*/ 	.word	0x0000000a


	//----- nvinfo : EIATTR_FRAME_SIZE
	.align		4
.L_1:
        /*000c*/ 	.byte	0x04, 0x11
        /*000e*/ 	.short	(.L_3 - .L_2)
	.align		4
.L_2:
        /*0010*/ 	.word	index@(_Z4racePVimiPi)
        /*0014*/ 	.word	0x00000000


	//----- nvinfo : EIATTR_MIN_STACK_SIZE
	.align		4
.L_3:
        /*0018*/ 	.byte	0x04, 0x12
        /*001a*/ 	.short	(.L_5 - .L_4)
	.align		4
.L_4:
        /*001c*/ 	.word	index@(_Z4racePVimiPi)
        /*0020*/ 	.word	0x00000000
.L_5:


//--------------------- .nv.compat                --------------------------
	.section	.nv.compat,"",@"SHT_CUDA_COMPAT_INFO"
	.align	4
        /*0000*/ 	.byte	0x02, 0x09, 0x00, 0x00, 0x02, 0x02, 0x01, 0x00, 0x02, 0x05, 0x05, 0x00, 0x03, 0x07, 0x01, 0x01
        /*0010*/ 	.byte	0x02, 0x03, 0x00, 0x00, 0x02, 0x06, 0x01, 0x00, 0x04, 0x0b, 0x08, 0x00, 0x09, 0x00, 0x00, 0x00
        /*0020*/ 	.byte	0x00, 0x00, 0x00, 0x00


//--------------------- .nv.info._Z4racePVimiPi   --------------------------
	.section	.nv.info._Z4racePVimiPi,"",@"SHT_CUDA_INFO"
	.sectionflags	@""
	.align	4


	//----- nvinfo : EIATTR_CUDA_API_VERSION
	.align		4
        /*0000*/ 	.byte	0x04, 0x37
        /*0002*/ 	.short	(.L_7 - .L_6)
.L_6:
        /*0004*/ 	.word	0x00000082


	//----- nvinfo : EIATTR_KPARAM_INFO
	.align		4
.L_7:
        /*0008*/ 	.byte	0x04, 0x17
        /*000a*/ 	.short	(.L_9 - .L_8)
.L_8:
        /*000c*/ 	.word	0x00000000
        /*0010*/ 	.short	0x0003
        /*0012*/ 	.short	0x0018
        /*0014*/ 	.byte	0x00, 0xf5, 0x21, 0x00


	//----- nvinfo : EIATTR_KPARAM_INFO
	.align		4
.L_9:
        /*0018*/ 	.byte	0x04, 0x17
        /*001a*/ 	.short	(.L_11 - .L_10)
.L_10:
        /*001c*/ 	.word	0x00000000
        /*0020*/ 	.short	0x0002
        /*0022*/ 	.short	0x0010
        /*0024*/ 	.byte	0x00, 0xf0, 0x11, 0x00


	//----- nvinfo : EIATTR_KPARAM_INFO
	.align		4
.L_11:
        /*0028*/ 	.byte	0x04, 0x17
        /*002a*/ 	.short	(.L_13 - .L_12)
.L_12:
        /*002c*/ 	.word	0x00000000
        /*0030*/ 	.short	0x0001
        /*0032*/ 	.short	0x0008
        /*0034*/ 	.byte	0x00, 0xf0, 0x21, 0x00


	//----- nvinfo : EIATTR_KPARAM_INFO
	.align		4
.L_13:
        /*0038*/ 	.byte	0x04, 0x17
        /*003a*/ 	.short	(.L_15 - .L_14)
.L_14:
        /*003c*/ 	.word	0x00000000
        /*0040*/ 	.short	0x0000
        /*0042*/ 	.short	0x0000
        /*0044*/ 	.byte	0x00, 0xf5, 0x21, 0x00


	//----- nvinfo : EIATTR_SPARSE_MMA_MASK
	.align		4
.L_15:
        /*0048*/ 	.byte	0x03, 0x50
        /*004a*/ 	.short	0x0000


	//----- nvinfo : EIATTR_MAXREG_COUNT
	.align		4
        /*004c*/ 	.byte	0x03, 0x1b
        /*004e*/ 	.short	0x00ff


	//----- nvinfo : EIATTR_MERCURY_ISA_VERSION
	.align		4
        /*0050*/ 	.byte	0x03, 0x5f
        /*0052*/ 	.short	0x0101


	//----- nvinfo : EIATTR_COOP_GROUP_MASK_REGIDS
	.align		4
        /*0054*/ 	.byte	0x04, 0x29
        /*0056*/ 	.short	(.L_17 - .L_16)


	//   ....[0]....
.L_16:
        /*0058*/ 	.word	0xffffffff


	//   ....[1]....
        /*005c*/ 	.word	0xffffffff


	//   ....[2]....
        /*0060*/ 	.word	0xffffffff


	//   ....[3]....
        /*0064*/ 	.word	0xffffffff


	//   ....[4]....
        /*0068*/ 	.word	0xffffffff


	//   ....[5]....
        /*006c*/ 	.word	0xffffffff


	//   ....[6]....
        /*0070*/ 	.word	0xffffffff


	//   ....[7]....
        /*0074*/ 	.word	0xffffffff


	//   ....[8]....
        /*0078*/ 	.word	0xffffffff


	//   ....[9]....
        /*007c*/ 	.word	0xffffffff


	//   ....[10]....
        /*0080*/ 	.word	0xffffffff


	//   ....[11]....
        /*0084*/ 	.word	0xffffffff


	//   ....[12]....
        /*0088*/ 	.word	0xffffffff


	//   ....[13]....
        /*008c*/ 	.word	0xffffffff


	//   ....[14]....
        /*0090*/ 	.word	0xffffffff


	//   ....[15]....
        /*0094*/ 	.word	0xffffffff


	//   ....[16]....
        /*0098*/ 	.word	0xffffffff


	//----- nvinfo : EIATTR_COOP_GROUP_INSTR_OFFSETS
	.align		4
.L_17:
        /*009c*/ 	.byte	0x04, 0x28
        /*009e*/ 	.short	(.L_19 - .L_18)


	//   ....[0]....
.L_18:
        /*00a0*/ 	.word	0x000001b0


	//   ....[1]....
        /*00a4*/ 	.word	0x000001d0


	//   ....[2]....
        /*00a8*/ 	.word	0x000001f0


	//   ....[3]....
        /*00ac*/ 	.word	0x00000210


	//   ....[4]....
        /*00b0*/ 	.word	0x00000230


	//   ....[5]....
        /*00b4*/ 	.word	0x00000250


	//   ....[6]....
        /*00b8*/ 	.word	0x00000270


	//   ....[7]....
        /*00bc*/ 	.word	0x00000290


	//   ....[8]....
        /*00c0*/ 	.word	0x000002b0


	//   ....[9]....
        /*00c4*/ 	.word	0x000002d0


	//   ....[10]....
        /*00c8*/ 	.word	0x000002f0


	//   ....[11]....
        /*00cc*/ 	.word	0x00000310


	//   ....[12]....
        /*00d0*/ 	.word	0x00000330


	//   ....[13]....
        /*00d4*/ 	.word	0x00000350


	//   ....[14]....
        /*00d8*/ 	.word	0x00000370


	//   ....[15]....
        /*00dc*/ 	.word	0x00000390


	//   ....[16]....
        /*00e0*/ 	.word	0x00000400


	//----- nvinfo : EIATTR_VRC_CTA_INIT_COUNT
	.align		4
.L_19:
        /*00e4*/ 	.byte	0x02, 0x4a
	.zero		1
	.zero		1


	//----- nvinfo : EIATTR_EXIT_INSTR_OFFSETS
	.align		4
        /*00e8*/ 	.byte	0x04, 0x1c
        /*00ea*/ 	.short	(.L_21 - .L_20)


	//   ....[0]....
.L_20:
        /*00ec*/ 	.word	0x00000460


	//----- nvinfo : EIATTR_CBANK_PARAM_SIZE
	.align		4
.L_21:
        /*00f0*/ 	.byte	0x03, 0x19
        /*00f2*/ 	.short	0x0020


	//----- nvinfo : EIATTR_PARAM_CBANK
	.align		4
        /*00f4*/ 	.byte	0x04, 0x0a
        /*00f6*/ 	.short	(.L_23 - .L_22)
	.align		4
.L_22:
        /*00f8*/ 	.word	index@(.nv.constant0._Z4racePVimiPi)
        /*00fc*/ 	.short	0x0380
        /*00fe*/ 	.short	0x0020


	//----- nvinfo : EIATTR_SW_WAR
	.align		4
.L_23:
        /*0100*/ 	.byte	0x04, 0x36
        /*0102*/ 	.short	(.L_25 - .L_24)
.L_24:
        /*0104*/ 	.word	0x00000008
.L_25:


//--------------------- .nv.callgraph             --------------------------
	.section	.nv.callgraph,"",@"SHT_CUDA_CALLGRAPH"
	.align	4
	.sectionentsize	8
	.align		4
        /*0000*/ 	.word	0x00000000
	.align		4
        /*0004*/ 	.word	0xffffffff
	.align		4
        /*0008*/ 	.word	0x00000000
	.align		4
        /*000c*/ 	.word	0xfffffffe
	.align		4
        /*0010*/ 	.word	0x00000000
	.align		4
        /*0014*/ 	.word	0xfffffffd
	.align		4
        /*0018*/ 	.word	0x00000000
	.align		4
        /*001c*/ 	.word	0xfffffffc


//--------------------- .text._Z4racePVimiPi      --------------------------
	.section	.text._Z4racePVimiPi,"ax",@progbits
	.align	128
        .global         _Z4racePVimiPi
        .type           _Z4racePVimiPi,@function
        .size           _Z4racePVimiPi,(.L_x_5 - _Z4racePVimiPi)
        .other          _Z4racePVimiPi,@"STO_CUDA_ENTRY STV_DEFAULT"
_Z4racePVimiPi:
.text._Z4racePVimiPi:
[----:B------:R-:W-:Y:S01]  /*0000*/  LDC R1, c[0x0][0x37c] ;  /* 0x0000df00ff017b82 */ /* 0x000fe20000000800 */
[----:B------:R-:W0:Y:S01]  /*0010*/  S2R R0, SR_TID.X ;  /* 0x0000000000007919 */ /* 0x000e220000002100 */
[----:B------:R-:W0:Y:S01]  /*0020*/  LDCU UR4, c[0x0][0x360] ;  /* 0x00006c00ff0477ac */ /* 0x000e220008000800 */
[----:B------:R-:W0:Y:S01]  /*0030*/  S2R R3, SR_CTAID.X ;  /* 0x0000000000037919 */ /* 0x000e220000002500 */
[----:B------:R-:W1:Y:S01]  /*0040*/  LDCU.128 UR8, c[0x0][0x380] ;  /* 0x00007000ff0877ac */ /* 0x000e620008000c00 */
[----:B------:R-:W2:Y:S01]  /*0050*/  LDCU.64 UR6, c[0x0][0x358] ;  /* 0x00006b00ff0677ac */ /* 0x000ea20008000a00 */
[----:B------:R-:W3:Y:S01]  /*0060*/  LDCU UR5, c[0x0][0x390] ;  /* 0x00007200ff0577ac */ /* 0x000ee20008000800 */
[----:B0-----:R-:W-:-:S05]  /*0070*/  IMAD R0, R3, UR4, R0 ;  /* 0x0000000403007c24 */ /* 0x001fca000f8e0200 */
[----:B-1----:R-:W-:Y:S02]  /*0080*/  ISETP.GT.U32.AND P0, PT, R0, UR10, PT ;  /* 0x0000000a00007c0c */ /* 0x002fe4000bf04070 */
[----:B------:R-:W-:-:S04]  /*0090*/  SHF.R.S32.HI R7, RZ, 0x1f, R0 ;  /* 0x0000001fff077819 */ /* 0x000fc80000011400 */
[----:B------:R-:W-:-:S04]  /*00a0*/  ISETP.GT.U32.AND.EX P0, PT, R7, UR11, PT, P0 ;  /* 0x0000000b07007c0c */ /* 0x000fc8000bf04100 */
[----:B------:R-:W-:Y:S02]  /*00b0*/  SEL R3, R0, RZ, !P0 ;  /* 0x000000ff00037207 */ /* 0x000fe40004000000 */
[----:B------:R-:W-:Y:S02]  /*00c0*/  SEL R4, R7, RZ, !P0 ;  /* 0x000000ff07047207 */ /* 0x000fe40004000000 */
[----:B------:R-:W-:-:S04]  /*00d0*/  LEA R2, P0, R3, UR8, 0x2 ;  /* 0x0000000803027c11 */ /* 0x000fc8000f8010ff */
[----:B------:R-:W-:-:S05]  /*00e0*/  LEA.HI.X R3, R3, UR9, R4, 0x2, P0 ;  /* 0x0000000903037c11 */ /* 0x000fca00080f1404 */
[----:B--2---:R0:W5:Y:S01]  /*00f0*/  LDG.E.STRONG.SYS R5, desc[UR6][R2.64] ;  /* 0x0000000602057981 */ /* 0x004162000c1f5900 */
[----:B---3--:R-:W-:-:S09]  /*0100*/  UISETP.GE.AND UP0, UPT, UR5, 0x1, UPT ;  /* 0x000000010500788c */ /* 0x008fd2000bf06270 */
[----:B0-----:R-:W-:Y:S05]  /*0110*/  BRA.U !UP0, `(.L_x_0) ;  /* 0x0000000108c07547 */ /* 0x001fea000b800000 */
[----:B------:R-:W-:Y:S02]  /*0120*/  UISETP.GE.U32.AND UP1, UPT, UR5, 0x10, UPT ;  /* 0x000000100500788c */ /* 0x000fe4000bf26070 */
[----:B------:R-:W-:-:S04]  /*0130*/  ULOP3.LUT UR4, UR5, 0xf, URZ, 0xc0, !UPT ;  /* 0x0000000f05047892 */ /* 0x000fc8000f8ec0ff */
[----:B------:R-:W-:-:S03]  /*0140*/  UISETP.NE.AND UP0, UPT, UR4, URZ, UPT ;  /* 0x000000ff0400728c */ /* 0x000fc6000bf05270 */
[----:B------:R-:W-:Y:S08]  /*0150*/  BRA.U !UP1, `(.L_x_1) ;  /* 0x0000000109947547 */ /* 0x000ff0000b800000 */
[----:B------:R-:W-:-:S04]  /*0160*/  ULOP3.LUT UR5, UR5, 0x7ffffff0, URZ, 0xc0, !UPT ;  /* 0x7ffffff005057892 */ /* 0x000fc8000f8ec0ff */
[----:B------:R-:W-:-:S12]  /*0170*/  UIADD3 UR5, UPT, UPT, -UR5, URZ, URZ ;  /* 0x000000ff05057290 */ /* 0x000fd8000fffe1ff */
.L_x_2:
[----:B-----5:R-:W-:Y:S01]  /*0180*/  ISETP.NE.AND P0, PT, R5, RZ, PT ;  /* 0x000000ff0500720c */ /* 0x020fe20003f05270 */
[----:B------:R-:W-:-:S04]  /*0190*/  UIADD3 UR5, UPT, UPT, UR5, 0x10, URZ ;  /* 0x0000001005057890 */ /* 0x000fc8000fffe0ff */
[----:B------:R-:W-:-:S08]  /*01a0*/  UISETP.NE.AND UP1, UPT, UR5, URZ, UPT ;  /* 0x000000ff0500728c */ /* 0x000fd0000bf25270 */
[----:B------:R-:W-:-:S04]  /*01b0*/  VOTE.ANY R2, PT, P0 ;  /* 0x0000000000027806 */ /* 0x000fc800000e0100 */
[----:B------:R-:W-:-:S13]  /*01c0*/  ISETP.NE.AND P0, PT, R2, RZ, PT ;  /* 0x000000ff0200720c */ /* 0x000fda0003f05270 */
        /* <DEDUP_REMOVED lines=28> */
[----:B------:R-:W-:Y:S01]  /*0390*/  VOTE.ANY R5, PT, P0 ;  /* 0x0000000000057806 */ /* 0x000fe200000e0100 */
[----:B------:R-:W-:Y:S06]  /*03a0*/  BRA.U UP1, `(.L_x_2) ;  /* 0xfffffffd01747547 */ /* 0x000fec000b83ffff */
.L_x_1:
[----:B------:R-:W-:Y:S05]  /*03b0*/  BRA.U !UP0, `(.L_x_0) ;  /* 0x0000000108187547 */ /* 0x000fea000b800000 */
[----:B------:R-:W-:-:S12]  /*03c0*/  UIADD3 UR4, UPT, UPT, -UR4, URZ, URZ ;  /* 0x000000ff04047290 */ /* 0x000fd8000fffe1ff */
.L_x_3:
[----:B------:R-:W-:Y:S01]  /*03d0*/  UIADD3 UR4, UPT, UPT, UR4, 0x1, URZ ;  /* 0x0000000104047890 */ /* 0x000fe2000fffe0ff */
[----:B-----5:R-:W-:-:S03]  /*03e0*/  ISETP.NE.AND P0, PT, R5, RZ, PT ;  /* 0x000000ff0500720c */ /* 0x020fc60003f05270 */
[----:B------:R-:W-:-:S10]  /*03f0*/  UISETP.NE.AND UP0, UPT, UR4, URZ, UPT ;  /* 0x000000ff0400728c */ /* 0x000fd4000bf05270 */
[----:B------:R-:W-:Y:S01]  /*0400*/  VOTE.ANY R5, PT, P0 ;  /* 0x0000000000057806 */ /* 0x000fe200000e0100 */
[----:B------:R-:W-:Y:S06]  /*0410*/  BRA.U UP0, `(.L_x_3) ;  /* 0xfffffffd00ec7547 */ /* 0x000fec000b83ffff */
.L_x_0:
[----:B------:R-:W0:Y:S02]  /*0420*/  LDCU.64 UR4, c[0x0][0x398] ;  /* 0x00007300ff0477ac */ /* 0x000e240008000a00 */
[----:B0-----:R-:W-:-:S04]  /*0430*/  LEA R2, P0, R0, UR4, 0x2 ;  /* 0x0000000400027c11 */ /* 0x001fc8000f8010ff */
[----:B------:R-:W-:-:S05]  /*0440*/  LEA.HI.X R3, R0, UR5, R7, 0x2, P0 ;  /* 0x0000000500037c11 */ /* 0x000fca00080f1407 */
[----:B-----5:R-:W-:Y:S01]  /*0450*/  STG.E desc[UR6][R2.64], R5 ;  /* 0x0000000502007986 */ /* 0x020fe2000c101906 */
[----:B------:R-:W-:Y:S05]  /*0460*/  EXIT ;  /* 0x000000000000794d */ /* 0x000fea0003800000 */
.L_x_4:
[----:B------:R-:W-:-:S00]  /*0470*/  BRA `(.L_x_4) ;  /* 0xfffffffc00fc7947 */ /* 0x000fc0000383ffff */
[----:B------:R-:W-:-:S00]  /*0480*/  NOP ;  /* 0x0000000000007918 */ /* 0x000fc00000000000 */
[----:B------:R-:W-:-:S00]  /*0490*/  NOP ;  /* 0x0000000000007918 */ /* 0x000fc00000000000 */
[----:B------:R-:W-:-:S00]  /*04a0*/  NOP ;  /* 0x0000000000007918 */ /* 0x000fc00000000000 */
[----:B------:R-:W-:-:S00]  /*04b0*/  NOP ;  /* 0x0000000000007918 */ /* 0x000fc00000000000 */
[----:B------:R-:W-:-:S00]  /*04c0*/  NOP ;  /* 0x0000000000007918 */ /* 0x000fc00000000000 */
[----:B------:R-:W-:-:S00]  /*04d0*/  NOP ;  /* 0x0000000000007918 */ /* 0x000fc00000000000 */
[----:B------:R-:W-:-:S00]  /*04e0*/  NOP ;  /* 0x0000000000007918 */ /* 0x000fc00000000000 */
[----:B------:R-:W-:-:S00]  /*04f0*/  NOP ;  /* 0x0000000000007918 */ /* 0x000fc00000000000 */
.L_x_5:


//--------------------- .nv.shared.reserved.0     --------------------------
	.section	.nv.shared.reserved.0,"aw",@nobits
	.weak		__nv_reservedSMEM_offset_0_alias
	.size		__nv_reservedSMEM_offset_0_alias, 0, 64
	.other		__nv_reservedSMEM_offset_0_alias,@"STO_CUDA_RESERVED_SHARED STV_DEFAULT"
__nv_reservedSMEM_offset_0_alias:
	.zero		0
	.zero		64


//--------------------- .nv.constant0._Z4racePVimiPi --------------------------
	.section	.nv.constant0._Z4racePVimiPi,"a",@progbits
	.sectionflags	@""
	.align	4
.nv.constant0._Z4racePVimiPi:
	.zero		928


//--------------------- SYMBOLS --------------------------

	.type		.nv.reservedSmem.offset0,@object
	.size		.nv.reservedSmem.offset0,0x4
